//
// Generated by NVIDIA NVVM Compiler
//
// Compiler Build ID: CL-36424714
// Cuda compilation tools, release 13.0, V13.0.88
// Based on NVVM 20.0.0
//

.version 9.0
.target sm_100
.address_size 64

	// .globl	_Z10kernel_addPiS_S_

.visible .entry _Z10kernel_addPiS_S_(
	.param .u64 .ptr .align 1 _Z10kernel_addPiS_S__param_0,
	.param .u64 .ptr .align 1 _Z10kernel_addPiS_S__param_1,
	.param .u64 .ptr .align 1 _Z10kernel_addPiS_S__param_2
)
{
	.reg .b32 	%r<5>;
	.reg .b64 	%rd<11>;

	ld.param.u64 	%rd1, [_Z10kernel_addPiS_S__param_0];
	ld.param.u64 	%rd2, [_Z10kernel_addPiS_S__param_1];
	ld.param.u64 	%rd3, [_Z10kernel_addPiS_S__param_2];
	cvta.to.global.u64 	%rd4, %rd3;
	cvta.to.global.u64 	%rd5, %rd2;
	cvta.to.global.u64 	%rd6, %rd1;
	mov.u32 	%r1, %ctaid.x;
	mul.wide.u32 	%rd7, %r1, 4;
	add.s64 	%rd8, %rd6, %rd7;
	ld.global.u32 	%r2, [%rd8];
	add.s64 	%rd9, %rd5, %rd7;
	ld.global.u32 	%r3, [%rd9];
	add.s32 	%r4, %r3, %r2;
	add.s64 	%rd10, %rd4, %rd7;
	st.global.u32 	[%rd10], %r4;
	ret;

}


// ===== COMPILED SASS (sm_100) =====

	.target	sm_100

	.elftype	@"ET_EXEC"


//--------------------- .note.nv.tkinfo           --------------------------
	.section	.note.nv.tkinfo,"",@"SHT_NOTE"
	.sectionflags	@"SHF_NOTE_NV_TKINFO"
	.tkinfo
        /*0018*/ 	.word	0x00000002
        /*0030*/ 	.string	""
        /*0030*/ 	.string	"ptxas"
        /*0030*/ 	.string	"Cuda compilation tools, release 13.0, V13.0.88"
        /*0030*/ 	.string	"Build cuda_13.0.r13.0/compiler.36424714_0"
        /*0030*/ 	.string	"-arch sm_100 -m 64 "



//--------------------- .note.nv.cuinfo           --------------------------
	.section	.note.nv.cuinfo,"",@"SHT_NOTE"
	.sectionflags	@"SHF_NOTE_NV_CUINFO"
        /*0018*/ 	.short	0x0002
        /*001a*/ 	.short	0x0064
        /*001c*/ 	.short	0x0082
	.zero		2


//--------------------- .nv.info                  --------------------------
	.section	.nv.info,"",@"SHT_CUDA_INFO"
	.align	4


	//----- nvinfo : EIATTR_REGCOUNT
	.align		4
        /*0000*/ 	.byte	0x04, 0x2f
        /*0002*/ 	.short	(.L_1 - .L_0)
	.align		4
.L_0:
        /*0004*/ 	.word	index@(_Z10kernel_addPiS_S_)
        /*0008*/ 	.word	0x0000000c


	//----- nvinfo : EIATTR_FRAME_SIZE
	.align		4
.L_1:
        /*000c*/ 	.byte	0x04, 0x11
        /*000e*/ 	.short	(.L_3 - .L_2)
	.align		4
.L_2:
        /*0010*/ 	.word	index@(_Z10kernel_addPiS_S_)
        /*0014*/ 	.word	0x00000000


	//----- nvinfo : EIATTR_MIN_STACK_SIZE
	.align		4
.L_3:
        /*0018*/ 	.byte	0x04, 0x12
        /*001a*/ 	.short	(.L_5 - .L_4)
	.align		4
.L_4:
        /*001c*/ 	.word	index@(_Z10kernel_addPiS_S_)
        /*0020*/ 	.word	0x00000000
.L_5:


//--------------------- .nv.compat                --------------------------
	.section	.nv.compat,"",@"SHT_CUDA_COMPAT_INFO"
	.align	4
        /*0000*/ 	.byte	0x02, 0x09, 0x00, 0x00, 0x02, 0x02, 0x01, 0x00, 0x02, 0x05, 0x05, 0x00, 0x03, 0x07, 0x01, 0x01
        /*0010*/ 	.byte	0x02, 0x03, 0x00, 0x00, 0x02, 0x06, 0x01, 0x00, 0x04, 0x0b, 0x08, 0x00, 0x09, 0x00, 0x00, 0x00
        /*0020*/ 	.byte	0x00, 0x00, 0x00, 0x00


//--------------------- .nv.info._Z10kernel_addPiS_S_ --------------------------
	.section	.nv.info._Z10kernel_addPiS_S_,"",@"SHT_CUDA_INFO"
	.sectionflags	@""
	.align	4


	//----- nvinfo : EIATTR_CUDA_API_VERSION
	.align		4
        /*0000*/ 	.byte	0x04, 0x37
        /*0002*/ 	.short	(.L_7 - .L_6)
.L_6:
        /*0004*/ 	.word	0x00000082


	//----- nvinfo : EIATTR_KPARAM_INFO
	.align		4
.L_7:
        /*0008*/ 	.byte	0x04, 0x17
        /*000a*/ 	.short	(.L_9 - .L_8)
.L_8:
        /*000c*/ 	.word	0x00000000
        /*0010*/ 	.short	0x0002
        /*0012*/ 	.short	0x0010
        /*0014*/ 	.byte	0x00, 0xf5, 0x21, 0x00


	//----- nvinfo : EIATTR_KPARAM_INFO
	.align		4
.L_9:
        /*0018*/ 	.byte	0x04, 0x17
        /*001a*/ 	.short	(.L_11 - .L_10)
.L_10:
        /*001c*/ 	.word	0x00000000
        /*0020*/ 	.short	0x0001
        /*0022*/ 	.short	0x0008
        /*0024*/ 	.byte	0x00, 0xf5, 0x21, 0x00


	//----- nvinfo : EIATTR_KPARAM_INFO
	.align		4
.L_11:
        /*0028*/ 	.byte	0x04, 0x17
        /*002a*/ 	.short	(.L_13 - .L_12)
.L_12:
        /*002c*/ 	.word	0x00000000
        /*0030*/ 	.short	0x0000
        /*0032*/ 	.short	0x0000
        /*0034*/ 	.byte	0x00, 0xf5, 0x21, 0x00


	//----- nvinfo : EIATTR_SPARSE_MMA_MASK
	.align		4
.L_13:
        /*0038*/ 	.byte	0x03, 0x50
        /*003a*/ 	.short	0x0000


	//----- nvinfo : EIATTR_MAXREG_COUNT
	.align		4
        /*003c*/ 	.byte	0x03, 0x1b
        /*003e*/ 	.short	0x00ff


	//----- nvinfo : EIATTR_MERCURY_ISA_VERSION
	.align		4
        /*0040*/ 	.byte	0x03, 0x5f
        /*0042*/ 	.short	0x0101


	//----- nvinfo : EIATTR_VRC_CTA_INIT_COUNT
	.align		4
        /*0044*/ 	.byte	0x02, 0x4a
	.zero		1
	.zero		1


	//----- nvinfo : EIATTR_EXIT_INSTR_OFFSETS
	.align		4
        /*0048*/ 	.byte	0x04, 0x1c
        /*004a*/ 	.short	(.L_15 - .L_14)


	//   ....[0]....
.L_14:
        /*004c*/ 	.word	0x000000d0


	//----- nvinfo : EIATTR_CBANK_PARAM_SIZE
	.align		4
.L_15:
        /*0050*/ 	.byte	0x03, 0x19
        /*0052*/ 	.short	0x0018


	//----- nvinfo : EIATTR_PARAM_CBANK
	.align		4
        /*0054*/ 	.byte	0x04, 0x0a
        /*0056*/ 	.short	(.L_17 - .L_16)
	.align		4
.L_16:
        /*0058*/ 	.word	index@(.nv.constant0._Z10kernel_addPiS_S_)
        /*005c*/ 	.short	0x0380
        /*005e*/ 	.short	0x0018


	//----- nvinfo : EIATTR_SW_WAR
	.align		4
.L_17:
        /*0060*/ 	.byte	0x04, 0x36
        /*0062*/ 	.short	(.L_19 - .L_18)
.L_18:
        /*0064*/ 	.word	0x00000008
.L_19:


//--------------------- .nv.callgraph             --------------------------
	.section	.nv.callgraph,"",@"SHT_CUDA_CALLGRAPH"
	.align	4
	.sectionentsize	8
	.align		4
        /*0000*/ 	.word	0x00000000
	.align		4
        /*0004*/ 	.word	0xffffffff
	.align		4
        /*0008*/ 	.word	0x00000000
	.align		4
        /*000c*/ 	.word	0xfffffffe
	.align		4
        /*0010*/ 	.word	0x00000000
	.align		4
        /*0014*/ 	.word	0xfffffffd
	.align		4
        /*0018*/ 	.word	0x00000000
	.align		4
        /*001c*/ 	.word	0xfffffffc


//--------------------- .text._Z10kernel_addPiS_S_ --------------------------
	.section	.text._Z10kernel_addPiS_S_,"ax",@progbits
	.align	128
        .global         _Z10kernel_addPiS_S_
        .type           _Z10kernel_addPiS_S_,@function
        .size           _Z10kernel_addPiS_S_,(.L_x_1 - _Z10kernel_addPiS_S_)
        .other          _Z10kernel_addPiS_S_,@"STO_CUDA_ENTRY STV_DEFAULT"
_Z10kernel_addPiS_S_:
.text._Z10kernel_addPiS_S_:
[----:B------:R-:W-:Y:S01]  /*0000*/  LDC R1, c[0x0][0x37c] ;  /* 0x0000df00ff017b82 */ /* 0x000fe20000000800 */
[----:B------:R-:W0:Y:S07]  /*0010*/  S2R R9, SR_CTAID.X ;  /* 0x0000000000097919 */ /* 0x000e2e0000002500 */
[----:B------:R-:W0:Y:S01]  /*0020*/  LDC.64 R2, c[0x0][0x380] ;  /* 0x0000e000ff027b82 */ /* 0x000e220000000a00 */
[----:B------:R-:W1:Y:S07]  /*0030*/  LDCU.64 UR4, c[0x0][0x358] ;  /* 0x00006b00ff0477ac */ /* 0x000e6e0008000a00 */
[----:B------:R-:W2:Y:S08]  /*0040*/  LDC.64 R4, c[0x0][0x388] ;  /* 0x0000e200ff047b82 */ /* 0x000eb00000000a00 */
[----:B------:R-:W3:Y:S01]  /*0050*/  LDC.64 R6, c[0x0][0x390] ;  /* 0x0000e400ff067b82 */ /* 0x000ee20000000a00 */
[----:B0-----:R-:W-:-:S04]  /*0060*/  IMAD.WIDE.U32 R2, R9, 0x4, R2 ;  /* 0x0000000409027825 */ /* 0x001fc800078e0002 */
[C---:B--2---:R-:W-:Y:S02]  /*0070*/  IMAD.WIDE.U32 R4, R9.reuse, 0x4, R4 ;  /* 0x0000000409047825 */ /* 0x044fe400078e0004 */
[----:B-1----:R-:W2:Y:S04]  /*0080*/  LDG.E R2, desc[UR4][R2.64] ;  /* 0x0000000402027981 */ /* 0x002ea8000c1e1900 */
[----:B------:R-:W2:Y:S01]  /*0090*/  LDG.E R5, desc[UR4][R4.64] ;  /* 0x0000000404057981 */ /* 0x000ea2000c1e1900 */
[----:B---3--:R-:W-:Y:S01]  /*00a0*/  IMAD.WIDE.U32 R6, R9, 0x4, R6 ;  /* 0x0000000409067825 */ /* 0x008fe200078e0006 */
[----:B--2---:R-:W-:-:S05]  /*00b0*/  IADD3 R9, PT, PT, R2, R5, RZ ;  /* 0x0000000502097210 */ /* 0x004fca0007ffe0ff */
[----:B------:R-:W-:Y:S01]  /*00c0*/  STG.E desc[UR4][R6.64], R9 ;  /* 0x0000000906007986 */ /* 0x000fe2000c101904 */
[----:B------:R-:W-:Y:S05]  /*00d0*/  EXIT ;  /* 0x000000000000794d */ /* 0x000fea0003800000 */
.L_x_0:
[----:B------:R-:W-:-:S00]  /*00e0*/  BRA `(.L_x_0) ;  /* 0xfffffffc00fc7947 */ /* 0x000fc0000383ffff */
[----:B------:R-:W-:-:S00]  /*00f0*/  NOP ;  /* 0x0000000000007918 */ /* 0x000fc00000000000 */
        /* <DEDUP_REMOVED lines=8> */
.L_x_1:


//--------------------- .nv.shared.reserved.0     --------------------------
	.section	.nv.shared.reserved.0,"aw",@nobits
	.weak		__nv_reservedSMEM_offset_0_alias
	.size		__nv_reservedSMEM_offset_0_alias, 0, 64
	.other		__nv_reservedSMEM_offset_0_alias,@"STO_CUDA_RESERVED_SHARED STV_DEFAULT"
__nv_reservedSMEM_offset_0_alias:
	.zero		0
	.zero		64


//--------------------- .nv.constant0._Z10kernel_addPiS_S_ --------------------------
	.section	.nv.constant0._Z10kernel_addPiS_S_,"a",@progbits
	.sectionflags	@""
	.align	4
.nv.constant0._Z10kernel_addPiS_S_:
	.zero		920


//--------------------- SYMBOLS --------------------------

	.type		.nv.reservedSmem.offset0,@object
	.size		.nv.reservedSmem.offset0,0x4
